//
// Generated by NVIDIA NVVM Compiler
//
// Compiler Build ID: CL-36424714
// Cuda compilation tools, release 13.0, V13.0.88
// Based on NVVM 20.0.0
//

.version 9.0
.target sm_100
.address_size 64

	// .globl	_Z14ParallelKernelPjyy

.visible .entry _Z14ParallelKernelPjyy(
	.param .u64 .ptr .align 1 _Z14ParallelKernelPjyy_param_0,
	.param .u64 _Z14ParallelKernelPjyy_param_1,
	.param .u64 _Z14ParallelKernelPjyy_param_2
)
{
	.reg .pred 	%p<5>;
	.reg .b32 	%r<12>;
	.reg .b64 	%rd<20>;

	ld.param.u64 	%rd8, [_Z14ParallelKernelPjyy_param_0];
	ld.param.u64 	%rd10, [_Z14ParallelKernelPjyy_param_1];
	ld.param.u64 	%rd9, [_Z14ParallelKernelPjyy_param_2];
	mov.u32 	%r3, %tid.x;
	mov.u32 	%r4, %ctaid.x;
	mov.u32 	%r5, %ntid.x;
	mad.lo.s32 	%r6, %r4, %r5, %r3;
	cvt.u32.u64 	%r7, %rd9;
	add.s32 	%r8, %r6, %r7;
	cvt.s64.s32 	%rd1, %r8;
	setp.le.u64 	%p1, %rd10, %rd1;
	@%p1 bra 	$L__BB0_9;
	cvt.u32.u64 	%r10, %rd1;
	setp.eq.s32 	%p2, %r10, 1;
	mov.b32 	%r11, 0;
	@%p2 bra 	$L__BB0_8;
	mov.b64 	%rd17, 0;
	mov.u64 	%rd18, %rd1;
$L__BB0_3:
	and.b64  	%rd12, %rd18, 1;
	setp.eq.b64 	%p3, %rd12, 1;
	@%p3 bra 	$L__BB0_5;
	shr.u64 	%rd18, %rd18, 1;
	bra.uni 	$L__BB0_6;
$L__BB0_5:
	mad.lo.s64 	%rd18, %rd18, 3, 1;
$L__BB0_6:
	add.s64 	%rd17, %rd17, 1;
	setp.ne.s64 	%p4, %rd18, 1;
	@%p4 bra 	$L__BB0_3;
	cvt.u32.u64 	%r11, %rd17;
$L__BB0_8:
	sub.s64 	%rd13, %rd1, %rd9;
	cvta.to.global.u64 	%rd14, %rd8;
	shl.b64 	%rd15, %rd13, 2;
	add.s64 	%rd16, %rd14, %rd15;
	st.global.u32 	[%rd16], %r11;
$L__BB0_9:
	ret;

}


// ===== COMPILED SASS (sm_100) =====

	.target	sm_100

	.elftype	@"ET_EXEC"


//--------------------- .note.nv.tkinfo           --------------------------
	.section	.note.nv.tkinfo,"",@"SHT_NOTE"
	.sectionflags	@"SHF_NOTE_NV_TKINFO"
	.tkinfo
        /*0018*/ 	.word	0x00000002
        /*0030*/ 	.string	""
        /*0030*/ 	.string	"ptxas"
        /*0030*/ 	.string	"Cuda compilation tools, release 13.0, V13.0.88"
        /*0030*/ 	.string	"Build cuda_13.0.r13.0/compiler.36424714_0"
        /*0030*/ 	.string	"-arch sm_100 -m 64 "



//--------------------- .note.nv.cuinfo           --------------------------
	.section	.note.nv.cuinfo,"",@"SHT_NOTE"
	.sectionflags	@"SHF_NOTE_NV_CUINFO"
        /*0018*/ 	.short	0x0002
        /*001a*/ 	.short	0x0064
        /*001c*/ 	.short	0x0082
	.zero		2


//--------------------- .nv.info                  --------------------------
	.section	.nv.info,"",@"SHT_CUDA_INFO"
	.align	4


	//----- nvinfo : EIATTR_REGCOUNT
	.align		4
        /*0000*/ 	.byte	0x04, 0x2f
        /*0002*/ 	.short	(.L_1 - .L_0)
	.align		4
.L_0:
        /*0004*/ 	.word	index@(_Z14ParallelKernelPjyy)
        /*0008*/ 	.word	0x0000000c


	//----- nvinfo : EIATTR_FRAME_SIZE
	.align		4
.L_1:
        /*000c*/ 	.byte	0x04, 0x11
        /*000e*/ 	.short	(.L_3 - .L_2)
	.align		4
.L_2:
        /*0010*/ 	.word	index@(_Z14ParallelKernelPjyy)
        /*0014*/ 	.word	0x00000000


	//----- nvinfo : EIATTR_MIN_STACK_SIZE
	.align		4
.L_3:
        /*0018*/ 	.byte	0x04, 0x12
        /*001a*/ 	.short	(.L_5 - .L_4)
	.align		4
.L_4:
        /*001c*/ 	.word	index@(_Z14ParallelKernelPjyy)
        /*0020*/ 	.word	0x00000000
.L_5:


//--------------------- .nv.compat                --------------------------
	.section	.nv.compat,"",@"SHT_CUDA_COMPAT_INFO"
	.align	4
        /*0000*/ 	.byte	0x02, 0x09, 0x00, 0x00, 0x02, 0x02, 0x01, 0x00, 0x02, 0x05, 0x05, 0x00, 0x03, 0x07, 0x01, 0x01
        /*0010*/ 	.byte	0x02, 0x03, 0x00, 0x00, 0x02, 0x06, 0x01, 0x00, 0x04, 0x0b, 0x08, 0x00, 0x09, 0x00, 0x00, 0x00
        /*0020*/ 	.byte	0x00, 0x00, 0x00, 0x00


//--------------------- .nv.info._Z14ParallelKernelPjyy --------------------------
	.section	.nv.info._Z14ParallelKernelPjyy,"",@"SHT_CUDA_INFO"
	.sectionflags	@""
	.align	4


	//----- nvinfo : EIATTR_CUDA_API_VERSION
	.align		4
        /*0000*/ 	.byte	0x04, 0x37
        /*0002*/ 	.short	(.L_7 - .L_6)
.L_6:
        /*0004*/ 	.word	0x00000082


	//----- nvinfo : EIATTR_KPARAM_INFO
	.align		4
.L_7:
        /*0008*/ 	.byte	0x04, 0x17
        /*000a*/ 	.short	(.L_9 - .L_8)
.L_8:
        /*000c*/ 	.word	0x00000000
        /*0010*/ 	.short	0x0002
        /*0012*/ 	.short	0x0010
        /*0014*/ 	.byte	0x00, 0xf0, 0x21, 0x00


	//----- nvinfo : EIATTR_KPARAM_INFO
	.align		4
.L_9:
        /*0018*/ 	.byte	0x04, 0x17
        /*001a*/ 	.short	(.L_11 - .L_10)
.L_10:
        /*001c*/ 	.word	0x00000000
        /*0020*/ 	.short	0x0001
        /*0022*/ 	.short	0x0008
        /*0024*/ 	.byte	0x00, 0xf0, 0x21, 0x00


	//----- nvinfo : EIATTR_KPARAM_INFO
	.align		4
.L_11:
        /*0028*/ 	.byte	0x04, 0x17
        /*002a*/ 	.short	(.L_13 - .L_12)
.L_12:
        /*002c*/ 	.word	0x00000000
        /*0030*/ 	.short	0x0000
        /*0032*/ 	.short	0x0000
        /*0034*/ 	.byte	0x00, 0xf5, 0x21, 0x00


	//----- nvinfo : EIATTR_SPARSE_MMA_MASK
	.align		4
.L_13:
        /*0038*/ 	.byte	0x03, 0x50
        /*003a*/ 	.short	0x0000


	//----- nvinfo : EIATTR_MAXREG_COUNT
	.align		4
        /*003c*/ 	.byte	0x03, 0x1b
        /*003e*/ 	.short	0x00ff


	//----- nvinfo : EIATTR_MERCURY_ISA_VERSION
	.align		4
        /*0040*/ 	.byte	0x03, 0x5f
        /*0042*/ 	.short	0x0101


	//----- nvinfo : EIATTR_VRC_CTA_INIT_COUNT
	.align		4
        /*0044*/ 	.byte	0x02, 0x4a
	.zero		1
	.zero		1


	//----- nvinfo : EIATTR_EXIT_INSTR_OFFSETS
	.align		4
        /*0048*/ 	.byte	0x04, 0x1c
        /*004a*/ 	.short	(.L_15 - .L_14)


	//   ....[0]....
.L_14:
        /*004c*/ 	.word	0x000000b0


	//   ....[1]....
        /*0050*/ 	.word	0x000002e0


	//----- nvinfo : EIATTR_CRS_STACK_SIZE
	.align		4
.L_15:
        /*0054*/ 	.byte	0x04, 0x1e
        /*0056*/ 	.short	(.L_17 - .L_16)
.L_16:
        /*0058*/ 	.word	0x00000000


	//----- nvinfo : EIATTR_CBANK_PARAM_SIZE
	.align		4
.L_17:
        /*005c*/ 	.byte	0x03, 0x19
        /*005e*/ 	.short	0x0018


	//----- nvinfo : EIATTR_PARAM_CBANK
	.align		4
        /*0060*/ 	.byte	0x04, 0x0a
        /*0062*/ 	.short	(.L_19 - .L_18)
	.align		4
.L_18:
        /*0064*/ 	.word	index@(.nv.constant0._Z14ParallelKernelPjyy)
        /*0068*/ 	.short	0x0380
        /*006a*/ 	.short	0x0018


	//----- nvinfo : EIATTR_SW_WAR
	.align		4
.L_19:
        /*006c*/ 	.byte	0x04, 0x36
        /*006e*/ 	.short	(.L_21 - .L_20)
.L_20:
        /*0070*/ 	.word	0x00000008
.L_21:


//--------------------- .nv.callgraph             --------------------------
	.section	.nv.callgraph,"",@"SHT_CUDA_CALLGRAPH"
	.align	4
	.sectionentsize	8
	.align		4
        /*0000*/ 	.word	0x00000000
	.align		4
        /*0004*/ 	.word	0xffffffff
	.align		4
        /*0008*/ 	.word	0x00000000
	.align		4
        /*000c*/ 	.word	0xfffffffe
	.align		4
        /*0010*/ 	.word	0x00000000
	.align		4
        /*0014*/ 	.word	0xfffffffd
	.align		4
        /*0018*/ 	.word	0x00000000
	.align		4
        /*001c*/ 	.word	0xfffffffc


//--------------------- .text._Z14ParallelKernelPjyy --------------------------
	.section	.text._Z14ParallelKernelPjyy,"ax",@progbits
	.align	128
        .global         _Z14ParallelKernelPjyy
        .type           _Z14ParallelKernelPjyy,@function
        .size           _Z14ParallelKernelPjyy,(.L_x_5 - _Z14ParallelKernelPjyy)
        .other          _Z14ParallelKernelPjyy,@"STO_CUDA_ENTRY STV_DEFAULT"
_Z14ParallelKernelPjyy:
.text._Z14ParallelKernelPjyy:
[----:B------:R-:W-:Y:S01]  /*0000*/  LDC R1, c[0x0][0x37c] ;  /* 0x0000df00ff017b82 */ /* 0x000fe20000000800 */
[----:B------:R-:W0:Y:S07]  /*0010*/  S2R R0, SR_TID.X ;  /* 0x0000000000007919 */ /* 0x000e2e0000002100 */
[----:B------:R-:W0:Y:S01]  /*0020*/  S2UR UR4, SR_CTAID.X ;  /* 0x00000000000479c3 */ /* 0x000e220000002500 */
[----:B------:R-:W1:Y:S01]  /*0030*/  LDCU UR5, c[0x0][0x390] ;  /* 0x00007200ff0577ac */ /* 0x000e620008000800 */
[----:B------:R-:W2:Y:S06]  /*0040*/  LDCU.64 UR6, c[0x0][0x388] ;  /* 0x00007100ff0677ac */ /* 0x000eac0008000a00 */
[----:B------:R-:W0:Y:S02]  /*0050*/  LDC R3, c[0x0][0x360] ;  /* 0x0000d800ff037b82 */ /* 0x000e240000000800 */
[----:B0-----:R-:W-:-:S04]  /*0060*/  IMAD R0, R3, UR4, R0 ;  /* 0x0000000403007c24 */ /* 0x001fc8000f8e0200 */
[----:B-1----:R-:W-:-:S05]  /*0070*/  VIADD R0, R0, UR5 ;  /* 0x0000000500007c36 */ /* 0x002fca0008000000 */
[----:B--2---:R-:W-:Y:S02]  /*0080*/  ISETP.GE.U32.AND P0, PT, R0, UR6, PT ;  /* 0x0000000600007c0c */ /* 0x004fe4000bf06070 */
[----:B------:R-:W-:-:S04]  /*0090*/  SHF.R.S32.HI R4, RZ, 0x1f, R0 ;  /* 0x0000001fff047819 */ /* 0x000fc80000011400 */
[----:B------:R-:W-:-:S13]  /*00a0*/  ISETP.GE.U32.AND.EX P0, PT, R4, UR7, PT, P0 ;  /* 0x0000000704007c0c */ /* 0x000fda000bf06100 */
[----:B------:R-:W-:Y:S05]  /*00b0*/  @P0 EXIT ;  /* 0x000000000000094d */ /* 0x000fea0003800000 */
[----:B------:R-:W-:Y:S01]  /*00c0*/  ISETP.NE.AND P0, PT, R0, 0x1, PT ;  /* 0x000000010000780c */ /* 0x000fe20003f05270 */
[----:B------:R-:W0:Y:S01]  /*00d0*/  LDCU.64 UR4, c[0x0][0x358] ;  /* 0x00006b00ff0477ac */ /* 0x000e220008000a00 */
[----:B------:R-:W-:Y:S01]  /*00e0*/  BSSY.RECONVERGENT B0, `(.L_x_0) ;  /* 0x0000018000007945 */ /* 0x000fe20003800200 */
[----:B------:R-:W-:-:S10]  /*00f0*/  IMAD.MOV.U32 R5, RZ, RZ, RZ ;  /* 0x000000ffff057224 */ /* 0x000fd400078e00ff */
[----:B------:R-:W-:Y:S05]  /*0100*/  @!P0 BRA `(.L_x_1) ;  /* 0x0000000000548947 */ /* 0x000fea0003800000 */
[----:B------:R-:W-:Y:S01]  /*0110*/  BSSY.RECONVERGENT B1, `(.L_x_2) ;  /* 0x0000013000017945 */ /* 0x000fe20003800200 */
[----:B------:R-:W-:Y:S02]  /*0120*/  IMAD.MOV.U32 R7, RZ, RZ, RZ ;  /* 0x000000ffff077224 */ /* 0x000fe400078e00ff */
[----:B------:R-:W-:Y:S02]  /*0130*/  IMAD.MOV.U32 R5, RZ, RZ, R0 ;  /* 0x000000ffff057224 */ /* 0x000fe400078e0000 */
[----:B------:R-:W-:-:S07]  /*0140*/  IMAD.MOV.U32 R6, RZ, RZ, R4 ;  /* 0x000000ffff067224 */ /* 0x000fce00078e0004 */
.L_x_3:
[----:B------:R-:W-:Y:S01]  /*0150*/  LOP3.LUT R2, R5, 0x1, RZ, 0xc0, !PT ;  /* 0x0000000105027812 */ /* 0x000fe200078ec0ff */
[----:B------:R-:W-:-:S03]  /*0160*/  VIADD R7, R7, 0x1 ;  /* 0x0000000107077836 */ /* 0x000fc60000000000 */
[----:B------:R-:W-:-:S04]  /*0170*/  ISETP.NE.U32.AND P0, PT, R2, 0x1, PT ;  /* 0x000000010200780c */ /* 0x000fc80003f05070 */
[----:B------:R-:W-:-:S13]  /*0180*/  ISETP.NE.U32.AND.EX P0, PT, RZ, RZ, PT, P0 ;  /* 0x000000ffff00720c */ /* 0x000fda0003f05100 */
[----:B------:R-:W-:Y:S02]  /*0190*/  @!P0 IMAD.MOV.U32 R2, RZ, RZ, 0x1 ;  /* 0x00000001ff028424 */ /* 0x000fe400078e00ff */
[----:B------:R-:W-:Y:S02]  /*01a0*/  @!P0 IMAD.MOV.U32 R3, RZ, RZ, 0x0 ;  /* 0x00000000ff038424 */ /* 0x000fe400078e00ff */
[----:B------:R-:W-:Y:S02]  /*01b0*/  @!P0 IMAD R9, R6, 0x3, RZ ;  /* 0x0000000306098824 */ /* 0x000fe400078e02ff */
[C---:B------:R-:W-:Y:S01]  /*01c0*/  @!P0 IMAD.WIDE.U32 R2, R5.reuse, 0x3, R2 ;  /* 0x0000000305028825 */ /* 0x040fe200078e0002 */
[--C-:B------:R-:W-:Y:S02]  /*01d0*/  @P0 SHF.R.U64 R5, R5, 0x1, R6.reuse ;  /* 0x0000000105050819 */ /* 0x100fe40000001206 */
[----:B------:R-:W-:Y:S01]  /*01e0*/  @P0 SHF.R.U32.HI R6, RZ, 0x1, R6 ;  /* 0x00000001ff060819 */ /* 0x000fe20000011606 */
[----:B------:R-:W-:-:S02]  /*01f0*/  @!P0 IMAD.MOV.U32 R5, RZ, RZ, R2 ;  /* 0x000000ffff058224 */ /* 0x000fc400078e0002 */
[----:B------:R-:W-:-:S03]  /*0200*/  @!P0 IMAD.IADD R6, R3, 0x1, R9 ;  /* 0x0000000103068824 */ /* 0x000fc600078e0209 */
[----:B------:R-:W-:-:S04]  /*0210*/  ISETP.NE.U32.AND P0, PT, R5, 0x1, PT ;  /* 0x000000010500780c */ /* 0x000fc80003f05070 */
[----:B------:R-:W-:-:S13]  /*0220*/  ISETP.NE.AND.EX P0, PT, R6, RZ, PT, P0 ;  /* 0x000000ff0600720c */ /* 0x000fda0003f05300 */
[----:B------:R-:W-:Y:S05]  /*0230*/  @P0 BRA `(.L_x_3) ;  /* 0xfffffffc00c40947 */ /* 0x000fea000383ffff */
[----:B0-----:R-:W-:Y:S05]  /*0240*/  BSYNC.RECONVERGENT B1 ;  /* 0x0000000000017941 */ /* 0x001fea0003800200 */
.L_x_2:
[----:B------:R-:W-:-:S07]  /*0250*/  IMAD.MOV.U32 R5, RZ, RZ, R7 ;  /* 0x000000ffff057224 */ /* 0x000fce00078e0007 */
.L_x_1:
[----:B0-----:R-:W-:Y:S05]  /*0260*/  BSYNC.RECONVERGENT B0 ;  /* 0x0000000000007941 */ /* 0x001fea0003800200 */
.L_x_0:
[----:B------:R-:W0:Y:S01]  /*0270*/  LDCU.64 UR8, c[0x0][0x390] ;  /* 0x00007200ff0877ac */ /* 0x000e220008000a00 */
[----:B------:R-:W1:Y:S01]  /*0280*/  LDCU.64 UR6, c[0x0][0x380] ;  /* 0x00007000ff0677ac */ /* 0x000e620008000a00 */
[----:B0-----:R-:W-:-:S04]  /*0290*/  IADD3 R0, P0, PT, R0, -UR8, RZ ;  /* 0x8000000800007c10 */ /* 0x001fc8000ff1e0ff */
[----:B------:R-:W-:Y:S02]  /*02a0*/  IADD3.X R3, PT, PT, R4, ~UR9, RZ, P0, !PT ;  /* 0x8000000904037c10 */ /* 0x000fe400087fe4ff */
[----:B-1----:R-:W-:-:S04]  /*02b0*/  LEA R2, P0, R0, UR6, 0x2 ;  /* 0x0000000600027c11 */ /* 0x002fc8000f8010ff */
[----:B------:R-:W-:-:S05]  /*02c0*/  LEA.HI.X R3, R0, UR7, R3, 0x2, P0 ;  /* 0x0000000700037c11 */ /* 0x000fca00080f1403 */
[----:B------:R-:W-:Y:S01]  /*02d0*/  STG.E desc[UR4][R2.64], R5 ;  /* 0x0000000502007986 */ /* 0x000fe2000c101904 */
[----:B------:R-:W-:Y:S05]  /*02e0*/  EXIT ;  /* 0x000000000000794d */ /* 0x000fea0003800000 */
.L_x_4:
[----:B------:R-:W-:-:S00]  /*02f0*/  BRA `(.L_x_4) ;  /* 0xfffffffc00fc7947 */ /* 0x000fc0000383ffff */
[----:B------:R-:W-:-:S00]  /*0300*/  NOP ;  /* 0x0000000000007918 */ /* 0x000fc00000000000 */
[----:B------:R-:W-:-:S00]  /*0310*/  NOP ;  /* 0x0000000000007918 */ /* 0x000fc00000000000 */
[----:B------:R-:W-:-:S00]  /*0320*/  NOP ;  /* 0x0000000000007918 */ /* 0x000fc00000000000 */
[----:B------:R-:W-:-:S00]  /*0330*/  NOP ;  /* 0x0000000000007918 */ /* 0x000fc00000000000 */
[----:B------:R-:W-:-:S00]  /*0340*/  NOP ;  /* 0x0000000000007918 */ /* 0x000fc00000000000 */
[----:B------:R-:W-:-:S00]  /*0350*/  NOP ;  /* 0x0000000000007918 */ /* 0x000fc00000000000 */
[----:B------:R-:W-:-:S00]  /*0360*/  NOP ;  /* 0x0000000000007918 */ /* 0x000fc00000000000 */
[----:B------:R-:W-:-:S00]  /*0370*/  NOP ;  /* 0x0000000000007918 */ /* 0x000fc00000000000 */
.L_x_5:


//--------------------- .nv.shared.reserved.0     --------------------------
	.section	.nv.shared.reserved.0,"aw",@nobits
	.weak		__nv_reservedSMEM_offset_0_alias
	.size		__nv_reservedSMEM_offset_0_alias, 0, 64
	.other		__nv_reservedSMEM_offset_0_alias,@"STO_CUDA_RESERVED_SHARED STV_DEFAULT"
__nv_reservedSMEM_offset_0_alias:
	.zero		0
	.zero		64


//--------------------- .nv.constant0._Z14ParallelKernelPjyy --------------------------
	.section	.nv.constant0._Z14ParallelKernelPjyy,"a",@progbits
	.sectionflags	@""
	.align	4
.nv.constant0._Z14ParallelKernelPjyy:
	.zero		920


//--------------------- SYMBOLS --------------------------

	.type		.nv.reservedSmem.offset0,@object
	.size		.nv.reservedSmem.offset0,0x4
